	.headerflags	@"EF_CUDA_TEXMODE_UNIFIED EF_CUDA_64BIT_ADDRESS EF_CUDA_ACCELERATORS EF_CUDA_SM90 EF_CUDA_VIRTUAL_SM(EF_CUDA_SM90)"
	.elftype	@"ET_EXEC"


//--------------------- .nv.info                  --------------------------
	.section	.nv.info,"",@"SHT_CUDA_INFO"
	.align	4


	//----- nvinfo : EIATTR_REGCOUNT
	.align		4
        /*0000*/ 	.byte	0x04, 0x2f
        /*0002*/ 	.short	(.L_1 - .L_0)
	.align		4
.L_0:
        /*0004*/ 	.word	index@(triton_poi_fused_add_clamp_148)
        /*0008*/ 	.word	0x0000000b


	//----- nvinfo : EIATTR_MIN_STACK_SIZE
	.align		4
.L_1:
        /*000c*/ 	.byte	0x04, 0x12
        /*000e*/ 	.short	(.L_3 - .L_2)
	.align		4
.L_2:
        /*0010*/ 	.word	index@(triton_poi_fused_add_clamp_148)
        /*0014*/ 	.word	0x00000000


	//----- nvinfo : EIATTR_FRAME_SIZE
	.align		4
.L_3:
        /*0018*/ 	.byte	0x04, 0x11
        /*001a*/ 	.short	(.L_5 - .L_4)
	.align		4
.L_4:
        /*001c*/ 	.word	index@(triton_poi_fused_add_clamp_148)
        /*0020*/ 	.word	0x00000000


	//----- nvinfo : EIATTR_MIN_STACK_SIZE
	.align		4
.L_5:
        /*0024*/ 	.byte	0x04, 0x12
        /*0026*/ 	.short	(.L_7 - .L_6)
	.align		4
.L_6:
        /*0028*/ 	.word	index@(triton_poi_fused_add_clamp_148)
        /*002c*/ 	.word	0x00000000
.L_7:


//--------------------- .nv.info.triton_poi_fused_add_clamp_148 --------------------------
	.section	.nv.info.triton_poi_fused_add_clamp_148,"",@"SHT_CUDA_INFO"
	.sectionflags	@""
	.align	4


	//----- nvinfo : EIATTR_CUDA_API_VERSION
	.align		4
        /*0000*/ 	.byte	0x04, 0x37
        /*0002*/ 	.short	(.L_9 - .L_8)
.L_8:
        /*0004*/ 	.word	0x0000007c


	//----- nvinfo : EIATTR_KPARAM_INFO
	.align		4
.L_9:
        /*0008*/ 	.byte	0x04, 0x17
        /*000a*/ 	.short	(.L_11 - .L_10)
.L_10:
        /*000c*/ 	.word	0x00000000
        /*0010*/ 	.short	0x0001
        /*0012*/ 	.short	0x0008
        /*0014*/ 	.byte	0x00, 0xf0, 0x11, 0x00


	//----- nvinfo : EIATTR_KPARAM_INFO
	.align		4
.L_11:
        /*0018*/ 	.byte	0x04, 0x17
        /*001a*/ 	.short	(.L_13 - .L_12)
.L_12:
        /*001c*/ 	.word	0x00000000
        /*0020*/ 	.short	0x0000
        /*0022*/ 	.short	0x0000
        /*0024*/ 	.byte	0x00, 0xf4, 0x21, 0x00


	//----- nvinfo : EIATTR_SPARSE_MMA_MASK
	.align		4
.L_13:
        /*0028*/ 	.byte	0x03, 0x50
        /*002a*/ 	.short	0x0000


	//----- nvinfo : EIATTR_MAXREG_COUNT
	.align		4
        /*002c*/ 	.byte	0x03, 0x1b
        /*002e*/ 	.short	0x00ff


	//----- nvinfo : EIATTR_EXIT_INSTR_OFFSETS
	.align		4
        /*0030*/ 	.byte	0x04, 0x1c
        /*0032*/ 	.short	(.L_15 - .L_14)


	//   ....[0]....
.L_14:
        /*0034*/ 	.word	0x000001b0


	//   ....[1]....
        /*0038*/ 	.word	0x00000200


	//----- nvinfo : EIATTR_REQNTID
	.align		4
.L_15:
        /*003c*/ 	.byte	0x04, 0x10
        /*003e*/ 	.short	(.L_17 - .L_16)
.L_16:
        /*0040*/ 	.word	0x00000020
        /*0044*/ 	.word	0x00000001
        /*0048*/ 	.word	0x00000001


	//----- nvinfo : EIATTR_CBANK_PARAM_SIZE
	.align		4
.L_17:
        /*004c*/ 	.byte	0x03, 0x19
        /*004e*/ 	.short	0x000c


	//----- nvinfo : EIATTR_PARAM_CBANK
	.align		4
        /*0050*/ 	.byte	0x04, 0x0a
        /*0052*/ 	.short	(.L_19 - .L_18)
	.align		4
.L_18:
        /*0054*/ 	.word	index@(.nv.constant0.triton_poi_fused_add_clamp_148)
        /*0058*/ 	.short	0x0210
        /*005a*/ 	.short	0x000c


	//----- nvinfo : EIATTR_SW_WAR
	.align		4
.L_19:
        /*005c*/ 	.byte	0x04, 0x36
        /*005e*/ 	.short	(.L_21 - .L_20)
.L_20:
        /*0060*/ 	.word	0x00000008
.L_21:


//--------------------- .nv.callgraph             --------------------------
	.section	.nv.callgraph,"",@"SHT_CUDA_CALLGRAPH"
	.align	4
	.sectionentsize	8
	.align		4
        /*0000*/ 	.word	0x00000000
	.align		4
        /*0004*/ 	.word	0xffffffff
	.align		4
        /*0008*/ 	.word	0x00000000
	.align		4
        /*000c*/ 	.word	0xfffffffe
	.align		4
        /*0010*/ 	.word	0x00000000
	.align		4
        /*0014*/ 	.word	0xfffffffd
	.align		4
        /*0018*/ 	.word	0x00000000
	.align		4
        /*001c*/ 	.word	0xfffffffc


//--------------------- .text.triton_poi_fused_add_clamp_148 --------------------------
	.section	.text.triton_poi_fused_add_clamp_148,"ax",@progbits
	.align	128
        .global         triton_poi_fused_add_clamp_148
        .type           triton_poi_fused_add_clamp_148,@function
        .size           triton_poi_fused_add_clamp_148,(.L_x_1 - triton_poi_fused_add_clamp_148)
        .other          triton_poi_fused_add_clamp_148,@"STO_CUDA_ENTRY STV_DEFAULT"
triton_poi_fused_add_clamp_148:
.text.triton_poi_fused_add_clamp_148:
[----:B------:R-:W0:Y:S02]  /*0000*/  LDC R1, c[0x0][0x28] ;  /* 0x00000a00ff017b82 */ /* 0x000e240000000800 */
[----:B------:R-:W1:Y:S01]  /*0010*/  S2R R0, SR_TID.X ;  /* 0x0000000000007919 */ /* 0x000e620000002100 */
[----:B------:R-:W-:Y:S01]  /*0020*/  IMAD.MOV.U32 R3, RZ, RZ, 0x3c800000 ;  /* 0x3c800000ff037424 */ /* 0x000fe200078e00ff */
[----:B------:R-:W2:Y:S01]  /*0030*/  S2R R5, SR_CTAID.X ;  /* 0x0000000000057919 */ /* 0x000ea20000002500 */
[----:B-1----:R-:W-:-:S05]  /*0040*/  IMAD.SHL.U32 R0, R0, 0x2, RZ ;  /* 0x0000000200007824 */ /* 0x002fca00078e00ff */
[----:B------:R-:W-:-:S05]  /*0050*/  LOP3.LUT R0, R0, 0x3e, RZ, 0xc0, !PT ;  /* 0x0000003e00007812 */ /* 0x000fca00078ec0ff */
[----:B--2---:R-:W-:-:S05]  /*0060*/  IMAD R5, R5, 0x40, R0 ;  /* 0x0000004005057824 */ /* 0x004fca00078e0200 */
[----:B------:R-:W-:Y:S02]  /*0070*/  IADD3 R0, R5, 0x1, RZ ;  /* 0x0000000105007810 */ /* 0x000fe40007ffe0ff */
[----:B------:R-:W-:Y:S02]  /*0080*/  I2FP.F32.S32 R2, R5 ;  /* 0x0000000500027245 */ /* 0x000fe40000201400 */
[----:B------:R-:W-:Y:S02]  /*0090*/  I2FP.F32.S32 R0, R0 ;  /* 0x0000000000007245 */ /* 0x000fe40000201400 */
[----:B------:R-:W-:Y:S01]  /*00a0*/  ISETP.GE.AND P0, PT, R5, 0x40, PT ;  /* 0x000000400500780c */ /* 0x000fe20003f06270 */
[----:B------:R-:W-:Y:S02]  /*00b0*/  FADD R2, R2, 0.5 ;  /* 0x3f00000002027421 */ /* 0x000fe40000000000 */
[----:B------:R-:W-:Y:S02]  /*00c0*/  FADD R0, R0, 0.5 ;  /* 0x3f00000000007421 */ /* 0x000fe40000000000 */
[----:B------:R-:W-:-:S02]  /*00d0*/  FFMA R2, R2, R3, -0.5 ;  /* 0xbf00000002027423 */ /* 0x000fc40000000003 */
[----:B------:R-:W-:-:S03]  /*00e0*/  FFMA R0, R0, R3, -0.5 ;  /* 0xbf00000000007423 */ /* 0x000fc60000000003 */
[----:B------:R-:W-:Y:S02]  /*00f0*/  FMNMX R4, RZ, R2, !PT ;  /* 0x00000002ff047209 */ /* 0x000fe40007800000 */
[----:B------:R-:W-:Y:S01]  /*0100*/  FMNMX R0, RZ, R0, !PT ;  /* 0x00000000ff007209 */ /* 0x000fe20007800000 */
[----:B------:R-:W1:Y:S03]  /*0110*/  LDC.64 R2, c[0x0][0x210] ;  /* 0x00008400ff027b82 */ /* 0x000e660000000a00 */
[----:B------:R-:W2:Y:S08]  /*0120*/  F2I.TRUNC.NTZ R4, R4 ;  /* 0x0000000400047305 */ /* 0x000eb0000020f100 */
[----:B------:R-:W3:Y:S01]  /*0130*/  F2I.TRUNC.NTZ R0, R0 ;  /* 0x0000000000007305 */ /* 0x000ee2000020f100 */
[----:B--2---:R-:W-:-:S05]  /*0140*/  VIMNMX R6, R4, -0x1, PT ;  /* 0xffffffff04067848 */ /* 0x004fca0003fe0100 */
[----:B------:R-:W-:Y:S02]  /*0150*/  VIADD R6, R6, 0x1 ;  /* 0x0000000106067836 */ /* 0x000fe40000000000 */
[----:B-1----:R-:W-:Y:S01]  /*0160*/  IMAD.WIDE R2, R5, 0x8, R2 ;  /* 0x0000000805027825 */ /* 0x002fe200078e0202 */
[----:B---3--:R-:W-:Y:S02]  /*0170*/  VIMNMX R7, R0, -0x1, PT ;  /* 0xffffffff00077848 */ /* 0x008fe40003fe0100 */
[----:B------:R-:W-:Y:S02]  /*0180*/  SHF.R.S32.HI R5, RZ, 0x1f, R6 ;  /* 0x0000001fff057819 */ /* 0x000fe40000011406 */
[----:B------:R-:W-:-:S04]  /*0190*/  IADD3 R8, R7, 0x1, RZ ;  /* 0x0000000107087810 */ /* 0x000fc80007ffe0ff */
[----:B------:R-:W-:Y:S01]  /*01a0*/  SHF.R.S32.HI R7, RZ, 0x1f, R8 ;  /* 0x0000001fff077819 */ /* 0x000fe20000011408 */
[----:B------:R-:W-:Y:S06]  /*01b0*/  @P0 EXIT ;  /* 0x000000000000094d */ /* 0x000fec0003800000 */
[----:B------:R-:W-:Y:S01]  /*01c0*/  IMAD.MOV.U32 R4, RZ, RZ, R6 ;  /* 0x000000ffff047224 */ /* 0x000fe200078e0006 */
[----:B------:R-:W-:Y:S01]  /*01d0*/  MOV R6, R8 ;  /* 0x0000000800067202 */ /* 0x000fe20000000f00 */
[----:B------:R-:W-:-:S04]  /*01e0*/  ULDC.64 UR4, c[0x0][0x208] ;  /* 0x0000820000047ab9 */ /* 0x000fc80000000a00 */
[----:B------:R-:W-:Y:S01]  /*01f0*/  STG.E.128 desc[UR4][R2.64], R4 ;  /* 0x0000000402007986 */ /* 0x000fe2000c101d04 */
[----:B------:R-:W-:Y:S05]  /*0200*/  EXIT ;  /* 0x000000000000794d */ /* 0x000fea0003800000 */
.L_x_0:
[----:B------:R-:W-:-:S00]  /*0210*/  BRA `(.L_x_0) ;  /* 0xfffffffc00fc7947 */ /* 0x000fc0000383ffff */
[----:B------:R-:W-:-:S00]  /*0220*/  NOP ;  /* 0x0000000000007918 */ /* 0x000fc00000000000 */
        /* <DEDUP_REMOVED lines=13> */
.L_x_1:


//--------------------- .nv.constant0.triton_poi_fused_add_clamp_148 --------------------------
	.section	.nv.constant0.triton_poi_fused_add_clamp_148,"a",@progbits
	.sectionflags	@""
	.align	4
.nv.constant0.triton_poi_fused_add_clamp_148:
	.zero		540
